//
// Generated by NVIDIA NVVM Compiler
//
// Compiler Build ID: CL-36424714
// Cuda compilation tools, release 13.0, V13.0.88
// Based on NVVM 20.0.0
//

.version 9.0
.target sm_100
.address_size 64

	// .globl	_Z13find_passwordxxPKcPbPxPh
.const .align 1 .b8 charset[63] = {97, 98, 99, 100, 101, 102, 103, 104, 105, 106, 107, 108, 109, 110, 111, 112, 113, 114, 115, 116, 117, 118, 119, 120, 121, 122, 65, 66, 67, 68, 69, 70, 71, 72, 73, 74, 75, 76, 77, 78, 79, 80, 81, 82, 83, 84, 85, 86, 87, 88, 89, 90, 48, 49, 50, 51, 52, 53, 54, 55, 56, 57};

.visible .entry _Z13find_passwordxxPKcPbPxPh(
	.param .u64 _Z13find_passwordxxPKcPbPxPh_param_0,
	.param .u64 _Z13find_passwordxxPKcPbPxPh_param_1,
	.param .u64 .ptr .align 1 _Z13find_passwordxxPKcPbPxPh_param_2,
	.param .u64 .ptr .align 1 _Z13find_passwordxxPKcPbPxPh_param_3,
	.param .u64 .ptr .align 1 _Z13find_passwordxxPKcPbPxPh_param_4,
	.param .u64 .ptr .align 1 _Z13find_passwordxxPKcPbPxPh_param_5
)
{
	.local .align 16 .b8 	__local_depot0[64];
	.reg .b64 	%SP;
	.reg .b64 	%SPL;
	.reg .pred 	%p<9>;
	.reg .b16 	%rs<20>;
	.reg .b32 	%r<88>;
	.reg .b64 	%rd<85>;

	mov.u64 	%SPL, __local_depot0;
	ld.param.u64 	%rd9, [_Z13find_passwordxxPKcPbPxPh_param_0];
	ld.param.u64 	%rd10, [_Z13find_passwordxxPKcPbPxPh_param_1];
	ld.param.u64 	%rd11, [_Z13find_passwordxxPKcPbPxPh_param_2];
	ld.param.u64 	%rd6, [_Z13find_passwordxxPKcPbPxPh_param_3];
	ld.param.u64 	%rd7, [_Z13find_passwordxxPKcPbPxPh_param_4];
	ld.param.u64 	%rd8, [_Z13find_passwordxxPKcPbPxPh_param_5];
	cvta.to.global.u64 	%rd1, %rd11;
	mov.u32 	%r6, %ctaid.x;
	mov.u32 	%r7, %ntid.x;
	mov.u32 	%r8, %tid.x;
	mad.lo.s32 	%r9, %r6, %r7, %r8;
	cvt.u64.u32 	%rd12, %r9;
	add.s64 	%rd2, %rd9, %rd12;
	setp.ge.s64 	%p1, %rd2, %rd10;
	@%p1 bra 	$L__BB0_10;
	mov.u64 	%rd13, charset;
	mul.hi.s64 	%rd14, %rd2, -8925843906633654007;
	add.s64 	%rd15, %rd14, %rd2;
	shr.u64 	%rd16, %rd15, 63;
	shr.s64 	%rd17, %rd15, 5;
	add.s64 	%rd18, %rd17, %rd16;
	mul.lo.s64 	%rd19, %rd18, 62;
	sub.s64 	%rd20, %rd2, %rd19;
	add.s64 	%rd21, %rd13, %rd20;
	ld.const.u8 	%rs6, [%rd21];
	cvt.u32.u16 	%r10, %rs6;
	mul.hi.s64 	%rd22, %rd18, -8925843906633654007;
	add.s64 	%rd23, %rd22, %rd18;
	shr.u64 	%rd24, %rd23, 63;
	shr.s64 	%rd25, %rd23, 5;
	add.s64 	%rd26, %rd25, %rd24;
	mul.lo.s64 	%rd27, %rd26, 62;
	sub.s64 	%rd28, %rd18, %rd27;
	add.s64 	%rd29, %rd13, %rd28;
	ld.const.u8 	%rs1, [%rd29];
	mul.wide.u16 	%r11, %rs1, 256;
	or.b32  	%r1, %r11, %r10;
	mul.hi.s64 	%rd30, %rd2, 2457006494729263899;
	shr.u64 	%rd31, %rd30, 63;
	shr.s64 	%rd32, %rd30, 9;
	add.s64 	%rd33, %rd32, %rd31;
	mul.hi.s64 	%rd34, %rd33, -8925843906633654007;
	add.s64 	%rd35, %rd34, %rd33;
	shr.u64 	%rd36, %rd35, 63;
	shr.s64 	%rd37, %rd35, 5;
	add.s64 	%rd38, %rd37, %rd36;
	mul.lo.s64 	%rd39, %rd38, 62;
	sub.s64 	%rd40, %rd33, %rd39;
	add.s64 	%rd41, %rd13, %rd40;
	ld.const.u8 	%rs2, [%rd41];
	mul.hi.s64 	%rd42, %rd2, 2536264768752788541;
	shr.u64 	%rd43, %rd42, 63;
	shr.s64 	%rd44, %rd42, 15;
	add.s64 	%rd45, %rd44, %rd43;
	mul.hi.s64 	%rd46, %rd45, -8925843906633654007;
	add.s64 	%rd47, %rd46, %rd45;
	shr.u64 	%rd48, %rd47, 63;
	shr.s64 	%rd49, %rd47, 5;
	add.s64 	%rd50, %rd49, %rd48;
	mul.lo.s64 	%rd51, %rd50, 62;
	sub.s64 	%rd52, %rd45, %rd51;
	add.s64 	%rd53, %rd13, %rd52;
	ld.const.u8 	%rs3, [%rd53];
	mul.hi.s64 	%rd54, %rd2, 5236159522586402149;
	shr.u64 	%rd55, %rd54, 63;
	shr.s64 	%rd56, %rd54, 22;
	add.s64 	%rd57, %rd56, %rd55;
	mul.hi.s64 	%rd58, %rd57, -8925843906633654007;
	add.s64 	%rd59, %rd58, %rd57;
	shr.u64 	%rd60, %rd59, 63;
	shr.s64 	%rd61, %rd59, 5;
	add.s64 	%rd62, %rd61, %rd60;
	mul.lo.s64 	%rd63, %rd62, 62;
	sub.s64 	%rd64, %rd57, %rd63;
	add.s64 	%rd65, %rd13, %rd64;
	ld.const.u8 	%rs4, [%rd65];
	mul.hi.s64 	%rd66, %rd2, 2702533947141368851;
	shr.u64 	%rd67, %rd66, 63;
	shr.s64 	%rd68, %rd66, 27;
	add.s64 	%rd69, %rd68, %rd67;
	mul.hi.s64 	%rd70, %rd69, -8925843906633654007;
	add.s64 	%rd71, %rd70, %rd69;
	shr.u64 	%rd72, %rd71, 63;
	shr.s64 	%rd73, %rd71, 5;
	add.s64 	%rd74, %rd73, %rd72;
	mul.lo.s64 	%rd75, %rd74, 62;
	sub.s64 	%rd76, %rd69, %rd75;
	add.s64 	%rd77, %rd13, %rd76;
	ld.const.u8 	%rs5, [%rd77];
	ld.global.u8 	%rs7, [%rd1];
	setp.ne.s16 	%p2, %rs6, %rs7;
	@%p2 bra 	$L__BB0_10;
	ld.global.u8 	%rs8, [%rd1+1];
	setp.ne.s16 	%p3, %rs1, %rs8;
	@%p3 bra 	$L__BB0_10;
	ld.global.u8 	%rs9, [%rd1+2];
	setp.ne.s16 	%p4, %rs2, %rs9;
	@%p4 bra 	$L__BB0_10;
	ld.global.u8 	%rs11, [%rd1+3];
	setp.ne.s16 	%p5, %rs3, %rs11;
	@%p5 bra 	$L__BB0_10;
	ld.global.u8 	%rs13, [%rd1+4];
	setp.ne.s16 	%p6, %rs4, %rs13;
	@%p6 bra 	$L__BB0_10;
	ld.global.u8 	%rs15, [%rd1+5];
	setp.ne.s16 	%p7, %rs5, %rs15;
	@%p7 bra 	$L__BB0_10;
	add.u64 	%rd79, %SPL, 0;
	cvta.to.global.u64 	%rd80, %rd6;
	mov.b16 	%rs17, 1;
	st.global.u8 	[%rd80], %rs17;
	cvta.to.global.u64 	%rd81, %rd7;
	st.global.u64 	[%rd81], %rd2;
	mov.b32 	%r86, 0;
	st.local.v4.u32 	[%rd79+16], {%r86, %r86, %r86, %r86};
	st.local.v4.u32 	[%rd79+32], {%r86, %r86, %r86, %r86};
	st.local.v4.u32 	[%rd79+48], {%r86, %r86, %r86, %r86};
	mul.wide.u16 	%r13, %rs5, 256;
	cvt.u32.u16 	%r14, %rs4;
	and.b32  	%r15, %r14, 255;
	or.b32  	%r16, %r13, %r15;
	cvt.u32.u16 	%r17, %rs3;
	shl.b32 	%r18, %r17, 24;
	or.b32  	%r19, %r18, %r1;
	cvt.u32.u16 	%r20, %rs2;
	shl.b32 	%r21, %r20, 16;
	and.b32  	%r22, %r21, 16711680;
	or.b32  	%r23, %r19, %r22;
	st.local.v4.u32 	[%rd79], {%r23, %r16, %r86, %r86};
	add.s64 	%rd84, %rd79, 40;
	mov.u32 	%r87, %r86;
$L__BB0_8:
	ld.local.v4.u32 	{%r24, %r25, %r26, %r27}, [%rd84+-40];
	mov.b64 	%rd82, {%r26, %r27};
	shf.l.wrap.b32 	%r28, %r25, %r25, 25;
	shf.l.wrap.b32 	%r29, %r25, %r25, 14;
	xor.b32  	%r30, %r28, %r29;
	shr.u32 	%r31, %r25, 3;
	xor.b32  	%r32, %r30, %r31;
	add.s64 	%rd5, %rd84, 16;
	ld.local.v2.u32 	{%r5, %r33}, [%rd84+16];
	shf.l.wrap.b32 	%r34, %r5, %r5, 15;
	shf.l.wrap.b32 	%r35, %r5, %r5, 13;
	xor.b32  	%r36, %r34, %r35;
	shr.u32 	%r37, %r5, 10;
	xor.b32  	%r38, %r36, %r37;
	add.s32 	%r39, %r32, %r24;
	ld.local.u32 	%r40, [%rd84+-4];
	add.s32 	%r41, %r39, %r40;
	add.s32 	%r42, %r41, %r38;
	shf.l.wrap.b32 	%r43, %r26, %r26, 25;
	shf.l.wrap.b32 	%r44, %r26, %r26, 14;
	xor.b32  	%r45, %r43, %r44;
	shr.u32 	%r46, %r26, 3;
	xor.b32  	%r47, %r45, %r46;
	shf.l.wrap.b32 	%r48, %r33, %r33, 15;
	shf.l.wrap.b32 	%r49, %r33, %r33, 13;
	xor.b32  	%r50, %r48, %r49;
	shr.u32 	%r51, %r33, 10;
	xor.b32  	%r52, %r50, %r51;
	add.s32 	%r53, %r47, %r25;
	add.s32 	%r54, %r53, %r86;
	add.s32 	%r55, %r54, %r52;
	st.local.v2.u32 	[%rd84+24], {%r42, %r55};
	shf.l.wrap.b32 	%r56, %r27, %r27, 25;
	shf.l.wrap.b32 	%r57, %r27, %r27, 14;
	xor.b32  	%r58, %r56, %r57;
	shr.u32 	%r59, %r27, 3;
	xor.b32  	%r60, %r58, %r59;
	shf.l.wrap.b32 	%r61, %r42, %r42, 15;
	shf.l.wrap.b32 	%r62, %r42, %r42, 13;
	xor.b32  	%r63, %r61, %r62;
	shr.u32 	%r64, %r42, 10;
	xor.b32  	%r65, %r63, %r64;
	add.s32 	%r66, %r60, %r26;
	ld.local.u32 	%r67, [%rd84+4];
	add.s32 	%r68, %r66, %r67;
	add.s32 	%r69, %r68, %r65;
	st.local.u32 	[%rd84+32], %r69;
	ld.local.u32 	%r70, [%rd84+-24];
	shf.l.wrap.b32 	%r71, %r70, %r70, 25;
	shf.l.wrap.b32 	%r72, %r70, %r70, 14;
	xor.b32  	%r73, %r71, %r72;
	shr.u32 	%r74, %r70, 3;
	xor.b32  	%r75, %r73, %r74;
	shf.l.wrap.b32 	%r76, %r55, %r55, 15;
	shf.l.wrap.b32 	%r77, %r55, %r55, 13;
	xor.b32  	%r78, %r76, %r77;
	shr.u32 	%r79, %r55, 10;
	xor.b32  	%r80, %r78, %r79;
	{ .reg .b32 tmp; mov.b64 {tmp, %r81}, %rd82; }
	add.s32 	%r82, %r75, %r81;
	ld.local.u32 	%r83, [%rd84+8];
	add.s32 	%r84, %r82, %r83;
	add.s32 	%r85, %r84, %r80;
	st.local.u32 	[%rd84+36], %r85;
	add.s32 	%r87, %r87, 4;
	setp.ne.s32 	%p8, %r87, 48;
	mov.u32 	%r86, %r5;
	mov.u64 	%rd84, %rd5;
	@%p8 bra 	$L__BB0_8;
	cvta.to.global.u64 	%rd83, %rd8;
	mov.b16 	%rs19, 0;
	st.global.u8 	[%rd83+1], %rs19;
	st.global.u8 	[%rd83+2], %rs19;
	st.global.u8 	[%rd83+3], %rs19;
	st.global.u8 	[%rd83+5], %rs19;
	st.global.u8 	[%rd83+6], %rs19;
	st.global.u8 	[%rd83+7], %rs19;
	st.global.u8 	[%rd83+9], %rs19;
	st.global.u8 	[%rd83+10], %rs19;
	st.global.u8 	[%rd83+11], %rs19;
	st.global.u8 	[%rd83+13], %rs19;
	st.global.u8 	[%rd83+14], %rs19;
	st.global.u8 	[%rd83+15], %rs19;
	st.global.u8 	[%rd83+17], %rs19;
	st.global.u8 	[%rd83+18], %rs19;
	st.global.u8 	[%rd83+19], %rs19;
	st.global.u8 	[%rd83+21], %rs19;
	st.global.u8 	[%rd83+22], %rs19;
	st.global.u8 	[%rd83+23], %rs19;
	st.global.u8 	[%rd83+25], %rs19;
	st.global.u8 	[%rd83+26], %rs19;
	st.global.u8 	[%rd83+27], %rs19;
	st.global.u8 	[%rd83+29], %rs19;
	st.global.u8 	[%rd83+30], %rs19;
	st.global.u8 	[%rd83+31], %rs19;
$L__BB0_10:
	ret;

}


// ===== COMPILED SASS (sm_100) =====

	.target	sm_100

	.elftype	@"ET_EXEC"


//--------------------- .note.nv.tkinfo           --------------------------
	.section	.note.nv.tkinfo,"",@"SHT_NOTE"
	.sectionflags	@"SHF_NOTE_NV_TKINFO"
	.tkinfo
        /*0018*/ 	.word	0x00000002
        /*0030*/ 	.string	""
        /*0030*/ 	.string	"ptxas"
        /*0030*/ 	.string	"Cuda compilation tools, release 13.0, V13.0.88"
        /*0030*/ 	.string	"Build cuda_13.0.r13.0/compiler.36424714_0"
        /*0030*/ 	.string	"-arch sm_100 -m 64 "



//--------------------- .note.nv.cuinfo           --------------------------
	.section	.note.nv.cuinfo,"",@"SHT_NOTE"
	.sectionflags	@"SHF_NOTE_NV_CUINFO"
        /*0018*/ 	.short	0x0002
        /*001a*/ 	.short	0x0064
        /*001c*/ 	.short	0x0082
	.zero		2


//--------------------- .nv.info                  --------------------------
	.section	.nv.info,"",@"SHT_CUDA_INFO"
	.align	4


	//----- nvinfo : EIATTR_REGCOUNT
	.align		4
        /*0000*/ 	.byte	0x04, 0x2f
        /*0002*/ 	.short	(.L_2 - .L_1)
	.align		4
.L_1:
        /*0004*/ 	.word	index@(_Z13find_passwordxxPKcPbPxPh)
        /*0008*/ 	.word	0x00000014


	//----- nvinfo : EIATTR_FRAME_SIZE
	.align		4
.L_2:
        /*000c*/ 	.byte	0x04, 0x11
        /*000e*/ 	.short	(.L_4 - .L_3)
	.align		4
.L_3:
        /*0010*/ 	.word	index@(_Z13find_passwordxxPKcPbPxPh)
        /*0014*/ 	.word	0x00000000


	//----- nvinfo : EIATTR_MIN_STACK_SIZE
	.align		4
.L_4:
        /*0018*/ 	.byte	0x04, 0x12
        /*001a*/ 	.short	(.L_6 - .L_5)
	.align		4
.L_5:
        /*001c*/ 	.word	index@(_Z13find_passwordxxPKcPbPxPh)
        /*0020*/ 	.word	0x00000000
.L_6:


//--------------------- .nv.compat                --------------------------
	.section	.nv.compat,"",@"SHT_CUDA_COMPAT_INFO"
	.align	4
        /*0000*/ 	.byte	0x02, 0x09, 0x00, 0x00, 0x02, 0x02, 0x01, 0x00, 0x02, 0x05, 0x05, 0x00, 0x03, 0x07, 0x01, 0x01
        /*0010*/ 	.byte	0x02, 0x03, 0x00, 0x00, 0x02, 0x06, 0x01, 0x00, 0x04, 0x0b, 0x08, 0x00, 0x09, 0x00, 0x00, 0x00
        /*0020*/ 	.byte	0x00, 0x00, 0x00, 0x00


//--------------------- .nv.info._Z13find_passwordxxPKcPbPxPh --------------------------
	.section	.nv.info._Z13find_passwordxxPKcPbPxPh,"",@"SHT_CUDA_INFO"
	.sectionflags	@""
	.align	4


	//----- nvinfo : EIATTR_CUDA_API_VERSION
	.align		4
        /*0000*/ 	.byte	0x04, 0x37
        /*0002*/ 	.short	(.L_8 - .L_7)
.L_7:
        /*0004*/ 	.word	0x00000082


	//----- nvinfo : EIATTR_KPARAM_INFO
	.align		4
.L_8:
        /*0008*/ 	.byte	0x04, 0x17
        /*000a*/ 	.short	(.L_10 - .L_9)
.L_9:
        /*000c*/ 	.word	0x00000000
        /*0010*/ 	.short	0x0005
        /*0012*/ 	.short	0x0028
        /*0014*/ 	.byte	0x00, 0xf5, 0x21, 0x00


	//----- nvinfo : EIATTR_KPARAM_INFO
	.align		4
.L_10:
        /*0018*/ 	.byte	0x04, 0x17
        /*001a*/ 	.short	(.L_12 - .L_11)
.L_11:
        /*001c*/ 	.word	0x00000000
        /*0020*/ 	.short	0x0004
        /*0022*/ 	.short	0x0020
        /*0024*/ 	.byte	0x00, 0xf5, 0x21, 0x00


	//----- nvinfo : EIATTR_KPARAM_INFO
	.align		4
.L_12:
        /*0028*/ 	.byte	0x04, 0x17
        /*002a*/ 	.short	(.L_14 - .L_13)
.L_13:
        /*002c*/ 	.word	0x00000000
        /*0030*/ 	.short	0x0003
        /*0032*/ 	.short	0x0018
        /*0034*/ 	.byte	0x00, 0xf5, 0x21, 0x00


	//----- nvinfo : EIATTR_KPARAM_INFO
	.align		4
.L_14:
        /*0038*/ 	.byte	0x04, 0x17
        /*003a*/ 	.short	(.L_16 - .L_15)
.L_15:
        /*003c*/ 	.word	0x00000000
        /*0040*/ 	.short	0x0002
        /*0042*/ 	.short	0x0010
        /*0044*/ 	.byte	0x00, 0xf5, 0x21, 0x00


	//----- nvinfo : EIATTR_KPARAM_INFO
	.align		4
.L_16:
        /*0048*/ 	.byte	0x04, 0x17
        /*004a*/ 	.short	(.L_18 - .L_17)
.L_17:
        /*004c*/ 	.word	0x00000000
        /*0050*/ 	.short	0x0001
        /*0052*/ 	.short	0x0008
        /*0054*/ 	.byte	0x00, 0xf0, 0x21, 0x00


	//----- nvinfo : EIATTR_KPARAM_INFO
	.align		4
.L_18:
        /*0058*/ 	.byte	0x04, 0x17
        /*005a*/ 	.short	(.L_20 - .L_19)
.L_19:
        /*005c*/ 	.word	0x00000000
        /*0060*/ 	.short	0x0000
        /*0062*/ 	.short	0x0000
        /*0064*/ 	.byte	0x00, 0xf0, 0x21, 0x00


	//----- nvinfo : EIATTR_SPARSE_MMA_MASK
	.align		4
.L_20:
        /*0068*/ 	.byte	0x03, 0x50
        /*006a*/ 	.short	0x0000


	//----- nvinfo : EIATTR_MAXREG_COUNT
	.align		4
        /*006c*/ 	.byte	0x03, 0x1b
        /*006e*/ 	.short	0x00ff


	//----- nvinfo : EIATTR_MERCURY_ISA_VERSION
	.align		4
        /*0070*/ 	.byte	0x03, 0x5f
        /*0072*/ 	.short	0x0101


	//----- nvinfo : EIATTR_VRC_CTA_INIT_COUNT
	.align		4
        /*0074*/ 	.byte	0x02, 0x4a
	.zero		1
	.zero		1


	//----- nvinfo : EIATTR_EXIT_INSTR_OFFSETS
	.align		4
        /*0078*/ 	.byte	0x04, 0x1c
        /*007a*/ 	.short	(.L_22 - .L_21)


	//   ....[0]....
.L_21:
        /*007c*/ 	.word	0x000000a0


	//   ....[1]....
        /*0080*/ 	.word	0x00000210


	//   ....[2]....
        /*0084*/ 	.word	0x00000370


	//   ....[3]....
        /*0088*/ 	.word	0x000005a0


	//   ....[4]....
        /*008c*/ 	.word	0x000007d0


	//   ....[5]....
        /*0090*/ 	.word	0x00000a00


	//   ....[6]....
        /*0094*/ 	.word	0x00000c30


	//   ....[7]....
        /*0098*/ 	.word	0x00000e20


	//----- nvinfo : EIATTR_CBANK_PARAM_SIZE
	.align		4
.L_22:
        /*009c*/ 	.byte	0x03, 0x19
        /*009e*/ 	.short	0x0030


	//----- nvinfo : EIATTR_PARAM_CBANK
	.align		4
        /*00a0*/ 	.byte	0x04, 0x0a
        /*00a2*/ 	.short	(.L_24 - .L_23)
	.align		4
.L_23:
        /*00a4*/ 	.word	index@(.nv.constant0._Z13find_passwordxxPKcPbPxPh)
        /*00a8*/ 	.short	0x0380
        /*00aa*/ 	.short	0x0030


	//----- nvinfo : EIATTR_SW_WAR
	.align		4
.L_24:
        /*00ac*/ 	.byte	0x04, 0x36
        /*00ae*/ 	.short	(.L_26 - .L_25)
.L_25:
        /*00b0*/ 	.word	0x00000008
.L_26:


//--------------------- .nv.callgraph             --------------------------
	.section	.nv.callgraph,"",@"SHT_CUDA_CALLGRAPH"
	.align	4
	.sectionentsize	8
	.align		4
        /*0000*/ 	.word	0x00000000
	.align		4
        /*0004*/ 	.word	0xffffffff
	.align		4
        /*0008*/ 	.word	0x00000000
	.align		4
        /*000c*/ 	.word	0xfffffffe
	.align		4
        /*0010*/ 	.word	0x00000000
	.align		4
        /*0014*/ 	.word	0xfffffffd
	.align		4
        /*0018*/ 	.word	0x00000000
	.align		4
        /*001c*/ 	.word	0xfffffffc


//--------------------- .nv.constant3             --------------------------
	.section	.nv.constant3,"a",@progbits
.nv.constant3:
	.type		charset,@object
	.size		charset,(.L_0 - charset)
charset:
        /*0000*/ 	.byte	0x61, 0x62, 0x63, 0x64, 0x65, 0x66, 0x67, 0x68, 0x69, 0x6a, 0x6b, 0x6c, 0x6d, 0x6e, 0x6f, 0x70
        /*0010*/ 	.byte	0x71, 0x72, 0x73, 0x74, 0x75, 0x76, 0x77, 0x78, 0x79, 0x7a, 0x41, 0x42, 0x43, 0x44, 0x45, 0x46
        /*0020*/ 	.byte	0x47, 0x48, 0x49, 0x4a, 0x4b, 0x4c, 0x4d, 0x4e, 0x4f, 0x50, 0x51, 0x52, 0x53, 0x54, 0x55, 0x56
        /*0030*/ 	.byte	0x57, 0x58, 0x59, 0x5a, 0x30, 0x31, 0x32, 0x33, 0x34, 0x35, 0x36, 0x37, 0x38, 0x39, 0x00
.L_0:


//--------------------- .text._Z13find_passwordxxPKcPbPxPh --------------------------
	.section	.text._Z13find_passwordxxPKcPbPxPh,"ax",@progbits
	.align	128
        .global         _Z13find_passwordxxPKcPbPxPh
        .type           _Z13find_passwordxxPKcPbPxPh,@function
        .size           _Z13find_passwordxxPKcPbPxPh,(.L_x_1 - _Z13find_passwordxxPKcPbPxPh)
        .other          _Z13find_passwordxxPKcPbPxPh,@"STO_CUDA_ENTRY STV_DEFAULT"
_Z13find_passwordxxPKcPbPxPh:
.text._Z13find_passwordxxPKcPbPxPh:
[----:B------:R-:W-:Y:S01]  /*0000*/  LDC R1, c[0x0][0x37c] ;  /* 0x0000df00ff017b82 */ /* 0x000fe20000000800 */
[----:B------:R-:W0:Y:S07]  /*0010*/  S2R R3, SR_TID.X ;  /* 0x0000000000037919 */ /* 0x000e2e0000002100 */
[----:B------:R-:W0:Y:S01]  /*0020*/  S2UR UR4, SR_CTAID.X ;  /* 0x00000000000479c3 */ /* 0x000e220000002500 */
[----:B------:R-:W1:Y:S07]  /*0030*/  LDCU.128 UR8, c[0x0][0x380] ;  /* 0x00007000ff0877ac */ /* 0x000e6e0008000c00 */
[----:B------:R-:W0:Y:S02]  /*0040*/  LDC R2, c[0x0][0x360] ;  /* 0x0000d800ff027b82 */ /* 0x000e240000000800 */
[----:B0-----:R-:W-:-:S05]  /*0050*/  IMAD R2, R2, UR4, R3 ;  /* 0x0000000402027c24 */ /* 0x001fca000f8e0203 */
[----:B-1----:R-:W-:-:S04]  /*0060*/  IADD3 R2, P1, PT, R2, UR8, RZ ;  /* 0x0000000802027c10 */ /* 0x002fc8000ff3e0ff */
[----:B------:R-:W-:Y:S01]  /*0070*/  ISETP.GE.U32.AND P0, PT, R2, UR10, PT ;  /* 0x0000000a02007c0c */ /* 0x000fe2000bf06070 */
[----:B------:R-:W-:-:S05]  /*0080*/  IMAD.X R3, RZ, RZ, UR9, P1 ;  /* 0x00000009ff037e24 */ /* 0x000fca00088e06ff */
[----:B------:R-:W-:-:S13]  /*0090*/  ISETP.GE.AND.EX P0, PT, R3, UR11, PT, P0 ;  /* 0x0000000b03007c0c */ /* 0x000fda000bf06300 */
[----:B------:R-:W-:Y:S05]  /*00a0*/  @P0 EXIT ;  /* 0x000000000000094d */ /* 0x000fea0003800000 */
[----:B------:R-:W0:Y:S01]  /*00b0*/  LDC.64 R4, c[0x0][0x390] ;  /* 0x0000e400ff047b82 */ /* 0x000e220000000a00 */
[----:B------:R-:W0:Y:S02]  /*00c0*/  LDCU.64 UR4, c[0x0][0x358] ;  /* 0x00006b00ff0477ac */ /* 0x000e240008000a00 */
[----:B0-----:R-:W2:Y:S01]  /*00d0*/  LDG.E.U8 R13, desc[UR4][R4.64] ;  /* 0x00000004040d7981 */ /* 0x001ea2000c1e1100 */
[----:B------:R-:W-:-:S04]  /*00e0*/  IMAD.WIDE.U32 R6, R3, 0x10842109, RZ ;  /* 0x1084210903067825 */ /* 0x000fc800078e00ff */
[----:B------:R-:W-:-:S04]  /*00f0*/  IMAD.WIDE.U32 R8, P0, R2, -0x7bdef7be, R6 ;  /* 0x8421084202087825 */ /* 0x000fc80007800006 */
[C---:B------:R-:W-:Y:S01]  /*0100*/  IMAD.WIDE.U32 R6, R2.reuse, 0x10842109, RZ ;  /* 0x1084210902067825 */ /* 0x040fe200078e00ff */
[----:B------:R-:W-:-:S04]  /*0110*/  IADD3 R10, P1, PT, R2, R9, RZ ;  /* 0x00000009020a7210 */ /* 0x000fc80007f3e0ff */
[----:B------:R-:W-:Y:S02]  /*0120*/  IADD3.X R11, PT, PT, RZ, R3, RZ, P0, P1 ;  /* 0x00000003ff0b7210 */ /* 0x000fe400007e24ff */
[----:B------:R-:W-:-:S05]  /*0130*/  IADD3 RZ, P0, PT, R7, R8, RZ ;  /* 0x0000000807ff7210 */ /* 0x000fca0007f1e0ff */
[----:B------:R-:W-:-:S03]  /*0140*/  IMAD.WIDE.U32.X R6, R3, -0x7bdef7be, R10, P0 ;  /* 0x8421084203067825 */ /* 0x000fc600000e040a */
[----:B------:R-:W-:-:S04]  /*0150*/  IADD3 R15, P0, PT, -R2, R6, RZ ;  /* 0x00000006020f7210 */ /* 0x000fc80007f1e1ff */
[----:B------:R-:W-:Y:S01]  /*0160*/  IADD3 R0, P1, PT, R15, -0x10842109, RZ ;  /* 0xef7bdef70f007810 */ /* 0x000fe20007f3e0ff */
[----:B------:R-:W-:Y:S01]  /*0170*/  IMAD.X R6, R7, 0x1, ~R3, P0 ;  /* 0x0000000107067824 */ /* 0x000fe200000e0e03 */
[----:B------:R-:W-:-:S04]  /*0180*/  ISETP.LT.AND P0, PT, R3, RZ, PT ;  /* 0x000000ff0300720c */ /* 0x000fc80003f01270 */
[----:B------:R-:W-:Y:S02]  /*0190*/  IADD3.X R7, PT, PT, R6, 0x7bdef7bd, RZ, P1, !PT ;  /* 0x7bdef7bd06077810 */ /* 0x000fe40000ffe4ff */
[----:B------:R-:W-:Y:S02]  /*01a0*/  SEL R15, R0, R15, P0 ;  /* 0x0000000f000f7207 */ /* 0x000fe40000000000 */
[----:B------:R-:W-:-:S04]  /*01b0*/  SEL R6, R7, R6, P0 ;  /* 0x0000000607067207 */ /* 0x000fc80000000000 */
[----:B------:R-:W-:-:S04]  /*01c0*/  SHF.R.S64 R15, R15, 0x5, R6 ;  /* 0x000000050f0f7819 */ /* 0x000fc80000001006 */
[----:B------:R-:W-:-:S05]  /*01d0*/  LEA.HI R15, P2, R6, R15, RZ, 0x1 ;  /* 0x0000000f060f7211 */ /* 0x000fca00078508ff */
[----:B------:R-:W-:-:S06]  /*01e0*/  IMAD R0, R15, -0x3e, R2 ;  /* 0xffffffc20f007824 */ /* 0x000fcc00078e0202 */
[----:B------:R-:W2:Y:S02]  /*01f0*/  LDC.U8 R0, c[0x3][R0] ;  /* 0x00c0000000007b82 */ /* 0x000ea40000000000 */
[----:B--2---:R-:W-:-:S13]  /*0200*/  ISETP.NE.AND P1, PT, R0, R13, PT ;  /* 0x0000000d0000720c */ /* 0x004fda0003f25270 */
[----:B------:R-:W-:Y:S05]  /*0210*/  @P1 EXIT ;  /* 0x000000000000194d */ /* 0x000fea0003800000 */
[----:B------:R-:W2:Y:S01]  /*0220*/  LDG.E.U8 R13, desc[UR4][R4.64+0x1] ;  /* 0x00000104040d7981 */ /* 0x000ea2000c1e1100 */
[----:B------:R-:W-:-:S05]  /*0230*/  LEA.HI.X.SX32 R17, R6, RZ, 0x1b, P2 ;  /* 0x000000ff06117211 */ /* 0x000fca00010fdeff */
[----:B------:R-:W-:-:S04]  /*0240*/  IMAD.WIDE.U32 R6, R17, 0x10842109, RZ ;  /* 0x1084210911067825 */ /* 0x000fc800078e00ff */
[----:B------:R-:W-:-:S04]  /*0250*/  IMAD.WIDE.U32 R8, P1, R15, -0x7bdef7be, R6 ;  /* 0x842108420f087825 */ /* 0x000fc80007820006 */
[C---:B------:R-:W-:Y:S01]  /*0260*/  IMAD.WIDE.U32 R6, R15.reuse, 0x10842109, RZ ;  /* 0x108421090f067825 */ /* 0x040fe200078e00ff */
[----:B------:R-:W-:-:S04]  /*0270*/  IADD3 R10, P2, PT, R15, R9, RZ ;  /* 0x000000090f0a7210 */ /* 0x000fc80007f5e0ff */
[----:B------:R-:W-:Y:S02]  /*0280*/  IADD3.X R11, PT, PT, RZ, R17, RZ, P1, P2 ;  /* 0x00000011ff0b7210 */ /* 0x000fe40000fe44ff */
[----:B------:R-:W-:Y:S02]  /*0290*/  IADD3 RZ, P1, PT, R7, R8, RZ ;  /* 0x0000000807ff7210 */ /* 0x000fe40007f3e0ff */
[----:B------:R-:W-:-:S03]  /*02a0*/  ISETP.LT.AND P2, PT, R17, RZ, PT ;  /* 0x000000ff1100720c */ /* 0x000fc60003f41270 */
[----:B------:R-:W-:-:S03]  /*02b0*/  IMAD.WIDE.U32.X R6, R17, -0x7bdef7be, R10, P1 ;  /* 0x8421084211067825 */ /* 0x000fc600008e040a */
[----:B------:R-:W-:-:S05]  /*02c0*/  IADD3 R0, P1, PT, -R15, R6, RZ ;  /* 0x000000060f007210 */ /* 0x000fca0007f3e1ff */
[----:B------:R-:W-:Y:S01]  /*02d0*/  IMAD.X R7, R7, 0x1, ~R17, P1 ;  /* 0x0000000107077824 */ /* 0x000fe200008e0e11 */
[----:B------:R-:W-:-:S04]  /*02e0*/  IADD3 R9, P1, PT, R0, -0x10842109, RZ ;  /* 0xef7bdef700097810 */ /* 0x000fc80007f3e0ff */
[----:B------:R-:W-:Y:S02]  /*02f0*/  IADD3.X R6, PT, PT, R7, 0x7bdef7bd, RZ, P1, !PT ;  /* 0x7bdef7bd07067810 */ /* 0x000fe40000ffe4ff */
[----:B------:R-:W-:Y:S02]  /*0300*/  SEL R0, R9, R0, P2 ;  /* 0x0000000009007207 */ /* 0x000fe40001000000 */
[----:B------:R-:W-:-:S04]  /*0310*/  SEL R7, R6, R7, P2 ;  /* 0x0000000706077207 */ /* 0x000fc80001000000 */
[----:B------:R-:W-:-:S04]  /*0320*/  SHF.R.S64 R0, R0, 0x5, R7 ;  /* 0x0000000500007819 */ /* 0x000fc80000001007 */
[----:B------:R-:W-:-:S05]  /*0330*/  LEA.HI R0, R7, R0, RZ, 0x1 ;  /* 0x0000000007007211 */ /* 0x000fca00078f08ff */
[----:B------:R-:W-:-:S06]  /*0340*/  IMAD R0, R0, -0x3e, R15 ;  /* 0xffffffc200007824 */ /* 0x000fcc00078e020f */
[----:B------:R-:W2:Y:S02]  /*0350*/  LDC.U8 R0, c[0x3][R0] ;  /* 0x00c0000000007b82 */ /* 0x000ea40000000000 */
[----:B--2---:R-:W-:-:S13]  /*0360*/  ISETP.NE.AND P1, PT, R0, R13, PT ;  /* 0x0000000d0000720c */ /* 0x004fda0003f25270 */
[----:B------:R-:W-:Y:S05]  /*0370*/  @P1 EXIT ;  /* 0x000000000000194d */ /* 0x000fea0003800000 */
[----:B------:R-:W2:Y:S01]  /*0380*/  LDG.E.U8 R0, desc[UR4][R4.64+0x2] ;  /* 0x0000020404007981 */ /* 0x000ea2000c1e1100 */
[----:B------:R-:W-:-:S04]  /*0390*/  IMAD.WIDE.U32 R6, R3, -0x5ed5a4e5, RZ ;  /* 0xa12a5b1b03067825 */ /* 0x000fc800078e00ff */
[----:B------:R-:W-:-:S04]  /*03a0*/  IMAD.WIDE.U32 R8, P1, R2, 0x22190a63, R6 ;  /* 0x22190a6302087825 */ /* 0x000fc80007820006 */
[----:B------:R-:W-:-:S04]  /*03b0*/  IMAD.WIDE.U32 R6, R2, -0x5ed5a4e5, RZ ;  /* 0xa12a5b1b02067825 */ /* 0x000fc800078e00ff */
[----:B------:R-:W-:Y:S01]  /*03c0*/  IMAD.X R11, RZ, RZ, RZ, P1 ;  /* 0x000000ffff0b7224 */ /* 0x000fe200008e06ff */
[----:B------:R-:W-:Y:S01]  /*03d0*/  IADD3 RZ, P1, PT, R7, R8, RZ ;  /* 0x0000000807ff7210 */ /* 0x000fe20007f3e0ff */
[----:B------:R-:W-:-:S04]  /*03e0*/  IMAD.MOV.U32 R10, RZ, RZ, R9 ;  /* 0x000000ffff0a7224 */ /* 0x000fc800078e0009 */
[----:B------:R-:W-:-:S03]  /*03f0*/  IMAD.WIDE.U32.X R6, R3, 0x22190a63, R10, P1 ;  /* 0x22190a6303067825 */ /* 0x000fc600008e040a */
[----:B------:R-:W-:-:S04]  /*0400*/  IADD3 R13, P1, PT, R6, 0x5ed5a4e5, RZ ;  /* 0x5ed5a4e5060d7810 */ /* 0x000fc80007f3e0ff */
[----:B------:R-:W-:Y:S02]  /*0410*/  IADD3.X R9, PT, PT, R7, -0x22190a64, RZ, P1, !PT ;  /* 0xdde6f59c07097810 */ /* 0x000fe40000ffe4ff */
[----:B------:R-:W-:Y:S02]  /*0420*/  SEL R13, R13, R6, P0 ;  /* 0x000000060d0d7207 */ /* 0x000fe40000000000 */
[----:B------:R-:W-:-:S04]  /*0430*/  SEL R6, R9, R7, P0 ;  /* 0x0000000709067207 */ /* 0x000fc80000000000 */
[----:B------:R-:W-:-:S04]  /*0440*/  SHF.R.S64 R13, R13, 0x9, R6 ;  /* 0x000000090d0d7819 */ /* 0x000fc80000001006 */
[----:B------:R-:W-:-:S04]  /*0450*/  LEA.HI R13, P1, R6, R13, RZ, 0x1 ;  /* 0x0000000d060d7211 */ /* 0x000fc800078308ff */
        /* <DEDUP_REMOVED lines=17> */
[----:B------:R-:W-:-:S04]  /*0570*/  IMAD R6, R6, -0x3e, R13 ;  /* 0xffffffc206067824 */ /* 0x000fc800078e020d */
        /* <DEDUP_REMOVED lines=73> */
[----:B------:R0:W2:Y:S01]  /*0a10*/  LDG.E.U8 R4, desc[UR4][R4.64+0x5] ;  /* 0x0000050404047981 */ /* 0x0000a2000c1e1100 */
[----:B------:R-:W-:-:S04]  /*0a20*/  IMAD.WIDE.U32 R6, R3, 0x68cbac13, RZ ;  /* 0x68cbac1303067825 */ /* 0x000fc800078e00ff */
[----:B------:R-:W-:-:S04]  /*0a30*/  IMAD.WIDE.U32 R8, P1, R2, 0x2581544e, R6 ;  /* 0x2581544e02087825 */ /* 0x000fc80007820006 */
[----:B------:R-:W-:-:S04]  /*0a40*/  IMAD.WIDE.U32 R6, R2, 0x68cbac13, RZ ;  /* 0x68cbac1302067825 */ /* 0x000fc800078e00ff */
[----:B------:R-:W-:Y:S01]  /*0a50*/  IMAD.X R11, RZ, RZ, RZ, P1 ;  /* 0x000000ffff0b7224 */ /* 0x000fe200008e06ff */
[----:B------:R-:W-:Y:S01]  /*0a60*/  IADD3 RZ, P1, PT, R7, R8, RZ ;  /* 0x0000000807ff7210 */ /* 0x000fe20007f3e0ff */
[----:B------:R-:W-:-:S04]  /*0a70*/  IMAD.MOV.U32 R10, RZ, RZ, R9 ;  /* 0x000000ffff0a7224 */ /* 0x000fc800078e0009 */
[----:B------:R-:W-:-:S03]  /*0a80*/  IMAD.WIDE.U32.X R6, R3, 0x2581544e, R10, P1 ;  /* 0x2581544e03067825 */ /* 0x000fc600008e040a */
[----:B------:R-:W-:-:S04]  /*0a90*/  IADD3 R13, P1, PT, R6, -0x68cbac13, RZ ;  /* 0x973453ed060d7810 */ /* 0x000fc80007f3e0ff */
[----:B------:R-:W-:Y:S02]  /*0aa0*/  IADD3.X R9, PT, PT, R7, -0x2581544f, RZ, P1, !PT ;  /* 0xda7eabb107097810 */ /* 0x000fe40000ffe4ff */
[----:B------:R-:W-:Y:S02]  /*0ab0*/  SEL R13, R13, R6, P0 ;  /* 0x000000060d0d7207 */ /* 0x000fe40000000000 */
[----:B------:R-:W-:-:S04]  /*0ac0*/  SEL R6, R9, R7, P0 ;  /* 0x0000000709067207 */ /* 0x000fc80000000000 */
[----:B------:R-:W-:-:S04]  /*0ad0*/  SHF.R.S64 R13, R13, 0x1b, R6 ;  /* 0x0000001b0d0d7819 */ /* 0x000fc80000001006 */
[----:B------:R-:W-:-:S04]  /*0ae0*/  LEA.HI R13, P0, R6, R13, RZ, 0x1 ;  /* 0x0000000d060d7211 */ /* 0x000fc800078108ff */
[----:B0-----:R-:W-:-:S05]  /*0af0*/  LEA.HI.X.SX32 R5, R6, RZ, 0x5, P0 ;  /* 0x000000ff06057211 */ /* 0x001fca00000f2eff */
        /* <DEDUP_REMOVED lines=20> */
[----:B------:R-:W0:Y:S01]  /*0c40*/  LDC.64 R4, c[0x0][0x398] ;  /* 0x0000e600ff047b82 */ /* 0x000e220000000a00 */
[----:B------:R-:W-:-:S07]  /*0c50*/  IMAD.MOV.U32 R0, RZ, RZ, 0x1 ;  /* 0x00000001ff007424 */ /* 0x000fce00078e00ff */
[----:B------:R-:W1:Y:S08]  /*0c60*/  LDC.64 R6, c[0x0][0x3a0] ;  /* 0x0000e800ff067b82 */ /* 0x000e700000000a00 */
[----:B------:R-:W2:Y:S01]  /*0c70*/  LDC.64 R8, c[0x0][0x3a8] ;  /* 0x0000ea00ff087b82 */ /* 0x000ea20000000a00 */
[----:B0-----:R-:W-:Y:S04]  /*0c80*/  STG.E.U8 desc[UR4][R4.64], R0 ;  /* 0x0000000004007986 */ /* 0x001fe8000c101104 */
[----:B-1----:R-:W-:Y:S04]  /*0c90*/  STG.E.64 desc[UR4][R6.64], R2 ;  /* 0x0000000206007986 */ /* 0x002fe8000c101b04 */
[----:B--2---:R-:W-:Y:S04]  /*0ca0*/  STG.E.U8 desc[UR4][R8.64+0x1], RZ ;  /* 0x000001ff08007986 */ /* 0x004fe8000c101104 */
[----:B------:R-:W-:Y:S04]  /*0cb0*/  STG.E.U8 desc[UR4][R8.64+0x2], RZ ;  /* 0x000002ff08007986 */ /* 0x000fe8000c101104 */
        /* <DEDUP_REMOVED lines=21> */
[----:B------:R-:W-:Y:S01]  /*0e10*/  STG.E.U8 desc[UR4][R8.64+0x1f], RZ ;  /* 0x00001fff08007986 */ /* 0x000fe2000c101104 */
[----:B------:R-:W-:Y:S05]  /*0e20*/  EXIT ;  /* 0x000000000000794d */ /* 0x000fea0003800000 */
.L_x_0:
[----:B------:R-:W-:-:S00]  /*0e30*/  BRA `(.L_x_0) ;  /* 0xfffffffc00fc7947 */ /* 0x000fc0000383ffff */
[----:B------:R-:W-:-:S00]  /*0e40*/  NOP ;  /* 0x0000000000007918 */ /* 0x000fc00000000000 */
        /* <DEDUP_REMOVED lines=11> */
.L_x_1:


//--------------------- .nv.shared.reserved.0     --------------------------
	.section	.nv.shared.reserved.0,"aw",@nobits
	.weak		__nv_reservedSMEM_offset_0_alias
	.size		__nv_reservedSMEM_offset_0_alias, 0, 64
	.other		__nv_reservedSMEM_offset_0_alias,@"STO_CUDA_RESERVED_SHARED STV_DEFAULT"
__nv_reservedSMEM_offset_0_alias:
	.zero		0
	.zero		64


//--------------------- .nv.constant0._Z13find_passwordxxPKcPbPxPh --------------------------
	.section	.nv.constant0._Z13find_passwordxxPKcPbPxPh,"a",@progbits
	.sectionflags	@""
	.align	4
.nv.constant0._Z13find_passwordxxPKcPbPxPh:
	.zero		944


//--------------------- SYMBOLS --------------------------

	.type		.nv.reservedSmem.offset0,@object
	.size		.nv.reservedSmem.offset0,0x4
